//
// Generated by NVIDIA NVVM Compiler
//
// Compiler Build ID: CL-36424714
// Cuda compilation tools, release 13.0, V13.0.88
// Based on NVVM 20.0.0
//

.version 9.0
.target sm_100
.address_size 64

	// .globl	_Z7compactPiS_S_
// _ZZ7compactPiS_S_E3num has been demoted

.visible .entry _Z7compactPiS_S_(
	.param .u64 .ptr .align 1 _Z7compactPiS_S__param_0,
	.param .u64 .ptr .align 1 _Z7compactPiS_S__param_1,
	.param .u64 .ptr .align 1 _Z7compactPiS_S__param_2
)
{
	.reg .pred 	%p<10>;
	.reg .b32 	%r<32>;
	.reg .b64 	%rd<20>;
	// demoted variable
	.shared .align 4 .b8 _ZZ7compactPiS_S_E3num[12];
	ld.param.u64 	%rd5, [_Z7compactPiS_S__param_0];
	ld.param.u64 	%rd6, [_Z7compactPiS_S__param_1];
	ld.param.u64 	%rd7, [_Z7compactPiS_S__param_2];
	cvta.to.global.u64 	%rd1, %rd7;
	cvta.to.global.u64 	%rd2, %rd6;
	cvta.to.global.u64 	%rd3, %rd5;
	mov.u32 	%r1, %tid.x;
	setp.gt.u32 	%p1, %r1, 2;
	shl.b32 	%r8, %r1, 2;
	mov.u32 	%r9, _ZZ7compactPiS_S_E3num;
	add.s32 	%r2, %r9, %r8;
	@%p1 bra 	$L__BB0_2;
	mul.lo.s32 	%r10, %r1, 3;
	mul.wide.u32 	%rd8, %r10, 4;
	add.s64 	%rd9, %rd3, %rd8;
	ld.global.u32 	%r11, [%rd9];
	setp.eq.s32 	%p2, %r11, 16;
	selp.u32 	%r12, 1, 0, %p2;
	ld.global.u32 	%r13, [%rd9+4];
	setp.eq.s32 	%p3, %r13, 16;
	selp.u32 	%r14, 1, 0, %p3;
	add.s32 	%r15, %r12, %r14;
	ld.global.u32 	%r16, [%rd9+8];
	setp.eq.s32 	%p4, %r16, 16;
	selp.u32 	%r17, 1, 0, %p4;
	add.s32 	%r18, %r15, %r17;
	st.shared.u32 	[%r2], %r18;
$L__BB0_2:
	bar.sync 	0;
	setp.ne.s32 	%p5, %r1, 0;
	@%p5 bra 	$L__BB0_4;
	ld.shared.u32 	%r19, [_ZZ7compactPiS_S_E3num];
	mov.b32 	%r20, 0;
	st.shared.u32 	[_ZZ7compactPiS_S_E3num], %r20;
	ld.shared.u32 	%r21, [_ZZ7compactPiS_S_E3num+4];
	add.s32 	%r22, %r21, %r19;
	st.shared.u32 	[_ZZ7compactPiS_S_E3num+4], %r19;
	st.shared.u32 	[_ZZ7compactPiS_S_E3num+8], %r22;
$L__BB0_4:
	setp.gt.u32 	%p6, %r1, 2;
	bar.sync 	0;
	@%p6 bra 	$L__BB0_11;
	ld.shared.u32 	%r31, [%r2];
	mul.lo.s32 	%r23, %r1, 3;
	mul.wide.u32 	%rd10, %r23, 4;
	add.s64 	%rd4, %rd3, %rd10;
	ld.global.u32 	%r24, [%rd4];
	setp.ne.s32 	%p7, %r24, 16;
	@%p7 bra 	$L__BB0_7;
	mul.wide.s32 	%rd11, %r31, 4;
	add.s64 	%rd12, %rd2, %rd11;
	mov.b32 	%r25, 0;
	st.global.u32 	[%rd12], %r25;
	add.s64 	%rd13, %rd1, %rd11;
	st.global.u32 	[%rd13], %r1;
	add.s32 	%r31, %r31, 1;
$L__BB0_7:
	ld.global.u32 	%r26, [%rd4+4];
	setp.ne.s32 	%p8, %r26, 16;
	@%p8 bra 	$L__BB0_9;
	mul.wide.s32 	%rd14, %r31, 4;
	add.s64 	%rd15, %rd2, %rd14;
	mov.b32 	%r27, 1;
	st.global.u32 	[%rd15], %r27;
	add.s64 	%rd16, %rd1, %rd14;
	st.global.u32 	[%rd16], %r1;
	add.s32 	%r31, %r31, 1;
$L__BB0_9:
	ld.global.u32 	%r28, [%rd4+8];
	setp.ne.s32 	%p9, %r28, 16;
	@%p9 bra 	$L__BB0_11;
	mul.wide.s32 	%rd17, %r31, 4;
	add.s64 	%rd18, %rd2, %rd17;
	mov.b32 	%r29, 2;
	st.global.u32 	[%rd18], %r29;
	add.s64 	%rd19, %rd1, %rd17;
	st.global.u32 	[%rd19], %r1;
$L__BB0_11:
	ret;

}


// ===== COMPILED SASS (sm_100) =====

	.target	sm_100

	.elftype	@"ET_EXEC"


//--------------------- .note.nv.tkinfo           --------------------------
	.section	.note.nv.tkinfo,"",@"SHT_NOTE"
	.sectionflags	@"SHF_NOTE_NV_TKINFO"
	.tkinfo
        /*0018*/ 	.word	0x00000002
        /*0030*/ 	.string	""
        /*0030*/ 	.string	"ptxas"
        /*0030*/ 	.string	"Cuda compilation tools, release 13.0, V13.0.88"
        /*0030*/ 	.string	"Build cuda_13.0.r13.0/compiler.36424714_0"
        /*0030*/ 	.string	"-arch sm_100 -m 64 "



//--------------------- .note.nv.cuinfo           --------------------------
	.section	.note.nv.cuinfo,"",@"SHT_NOTE"
	.sectionflags	@"SHF_NOTE_NV_CUINFO"
        /*0018*/ 	.short	0x0002
        /*001a*/ 	.short	0x0064
        /*001c*/ 	.short	0x0082
	.zero		2


//--------------------- .nv.info                  --------------------------
	.section	.nv.info,"",@"SHT_CUDA_INFO"
	.align	4


	//----- nvinfo : EIATTR_REGCOUNT
	.align		4
        /*0000*/ 	.byte	0x04, 0x2f
        /*0002*/ 	.short	(.L_1 - .L_0)
	.align		4
.L_0:
        /*0004*/ 	.word	index@(_Z7compactPiS_S_)
        /*0008*/ 	.word	0x00000012


	//----- nvinfo : EIATTR_FRAME_SIZE
	.align		4
.L_1:
        /*000c*/ 	.byte	0x04, 0x11
        /*000e*/ 	.short	(.L_3 - .L_2)
	.align		4
.L_2:
        /*0010*/ 	.word	index@(_Z7compactPiS_S_)
        /*0014*/ 	.word	0x00000000


	//----- nvinfo : EIATTR_MIN_STACK_SIZE
	.align		4
.L_3:
        /*0018*/ 	.byte	0x04, 0x12
        /*001a*/ 	.short	(.L_5 - .L_4)
	.align		4
.L_4:
        /*001c*/ 	.word	index@(_Z7compactPiS_S_)
        /*0020*/ 	.word	0x00000000
.L_5:


//--------------------- .nv.compat                --------------------------
	.section	.nv.compat,"",@"SHT_CUDA_COMPAT_INFO"
	.align	4
        /*0000*/ 	.byte	0x02, 0x09, 0x00, 0x00, 0x02, 0x02, 0x01, 0x00, 0x02, 0x05, 0x05, 0x00, 0x03, 0x07, 0x01, 0x01
        /*0010*/ 	.byte	0x02, 0x03, 0x00, 0x00, 0x02, 0x06, 0x01, 0x00, 0x04, 0x0b, 0x08, 0x00, 0x09, 0x00, 0x00, 0x00
        /*0020*/ 	.byte	0x00, 0x00, 0x00, 0x00


//--------------------- .nv.info._Z7compactPiS_S_ --------------------------
	.section	.nv.info._Z7compactPiS_S_,"",@"SHT_CUDA_INFO"
	.sectionflags	@""
	.align	4


	//----- nvinfo : EIATTR_CUDA_API_VERSION
	.align		4
        /*0000*/ 	.byte	0x04, 0x37
        /*0002*/ 	.short	(.L_7 - .L_6)
.L_6:
        /*0004*/ 	.word	0x00000082


	//----- nvinfo : EIATTR_KPARAM_INFO
	.align		4
.L_7:
        /*0008*/ 	.byte	0x04, 0x17
        /*000a*/ 	.short	(.L_9 - .L_8)
.L_8:
        /*000c*/ 	.word	0x00000000
        /*0010*/ 	.short	0x0002
        /*0012*/ 	.short	0x0010
        /*0014*/ 	.byte	0x00, 0xf5, 0x21, 0x00


	//----- nvinfo : EIATTR_KPARAM_INFO
	.align		4
.L_9:
        /*0018*/ 	.byte	0x04, 0x17
        /*001a*/ 	.short	(.L_11 - .L_10)
.L_10:
        /*001c*/ 	.word	0x00000000
        /*0020*/ 	.short	0x0001
        /*0022*/ 	.short	0x0008
        /*0024*/ 	.byte	0x00, 0xf5, 0x21, 0x00


	//----- nvinfo : EIATTR_KPARAM_INFO
	.align		4
.L_11:
        /*0028*/ 	.byte	0x04, 0x17
        /*002a*/ 	.short	(.L_13 - .L_12)
.L_12:
        /*002c*/ 	.word	0x00000000
        /*0030*/ 	.short	0x0000
        /*0032*/ 	.short	0x0000
        /*0034*/ 	.byte	0x00, 0xf5, 0x21, 0x00


	//----- nvinfo : EIATTR_SPARSE_MMA_MASK
	.align		4
.L_13:
        /*0038*/ 	.byte	0x03, 0x50
        /*003a*/ 	.short	0x0000


	//----- nvinfo : EIATTR_MAXREG_COUNT
	.align		4
        /*003c*/ 	.byte	0x03, 0x1b
        /*003e*/ 	.short	0x00ff


	//----- nvinfo : EIATTR_NUM_BARRIERS
	.align		4
        /*0040*/ 	.byte	0x02, 0x4c
        /*0042*/ 	.byte	0x01
	.zero		1


	//----- nvinfo : EIATTR_MERCURY_ISA_VERSION
	.align		4
        /*0044*/ 	.byte	0x03, 0x5f
        /*0046*/ 	.short	0x0101


	//----- nvinfo : EIATTR_VRC_CTA_INIT_COUNT
	.align		4
        /*0048*/ 	.byte	0x02, 0x4a
	.zero		1
	.zero		1


	//----- nvinfo : EIATTR_EXIT_INSTR_OFFSETS
	.align		4
        /*004c*/ 	.byte	0x04, 0x1c
        /*004e*/ 	.short	(.L_15 - .L_14)


	//   ....[0]....
.L_14:
        /*0050*/ 	.word	0x00000230


	//   ....[1]....
        /*0054*/ 	.word	0x000003c0


	//   ....[2]....
        /*0058*/ 	.word	0x00000450


	//----- nvinfo : EIATTR_CBANK_PARAM_SIZE
	.align		4
.L_15:
        /*005c*/ 	.byte	0x03, 0x19
        /*005e*/ 	.short	0x0018


	//----- nvinfo : EIATTR_PARAM_CBANK
	.align		4
        /*0060*/ 	.byte	0x04, 0x0a
        /*0062*/ 	.short	(.L_17 - .L_16)
	.align		4
.L_16:
        /*0064*/ 	.word	index@(.nv.constant0._Z7compactPiS_S_)
        /*0068*/ 	.short	0x0380
        /*006a*/ 	.short	0x0018


	//----- nvinfo : EIATTR_SW_WAR
	.align		4
.L_17:
        /*006c*/ 	.byte	0x04, 0x36
        /*006e*/ 	.short	(.L_19 - .L_18)
.L_18:
        /*0070*/ 	.word	0x00000008
.L_19:


//--------------------- .nv.callgraph             --------------------------
	.section	.nv.callgraph,"",@"SHT_CUDA_CALLGRAPH"
	.align	4
	.sectionentsize	8
	.align		4
        /*0000*/ 	.word	0x00000000
	.align		4
        /*0004*/ 	.word	0xffffffff
	.align		4
        /*0008*/ 	.word	0x00000000
	.align		4
        /*000c*/ 	.word	0xfffffffe
	.align		4
        /*0010*/ 	.word	0x00000000
	.align		4
        /*0014*/ 	.word	0xfffffffd
	.align		4
        /*0018*/ 	.word	0x00000000
	.align		4
        /*001c*/ 	.word	0xfffffffc


//--------------------- .text._Z7compactPiS_S_    --------------------------
	.section	.text._Z7compactPiS_S_,"ax",@progbits
	.align	128
        .global         _Z7compactPiS_S_
        .type           _Z7compactPiS_S_,@function
        .size           _Z7compactPiS_S_,(.L_x_1 - _Z7compactPiS_S_)
        .other          _Z7compactPiS_S_,@"STO_CUDA_ENTRY STV_DEFAULT"
_Z7compactPiS_S_:
.text._Z7compactPiS_S_:
[----:B------:R-:W-:Y:S01]  /*0000*/  LDC R1, c[0x0][0x37c] ;  /* 0x0000df00ff017b82 */ /* 0x000fe20000000800 */
[----:B------:R-:W0:Y:S01]  /*0010*/  S2R R0, SR_TID.X ;  /* 0x0000000000007919 */ /* 0x000e220000002100 */
[----:B------:R-:W1:Y:S01]  /*0020*/  LDCU.64 UR6, c[0x0][0x358] ;  /* 0x00006b00ff0677ac */ /* 0x000e620008000a00 */
[----:B0-----:R-:W-:-:S13]  /*0030*/  ISETP.GT.U32.AND P0, PT, R0, 0x2, PT ;  /* 0x000000020000780c */ /* 0x001fda0003f04070 */
[----:B------:R-:W0:Y:S01]  /*0040*/  @!P0 LDC.64 R2, c[0x0][0x380] ;  /* 0x0000e000ff028b82 */ /* 0x000e220000000a00 */
[----:B------:R-:W-:-:S04]  /*0050*/  @!P0 IMAD R5, R0, 0x3, RZ ;  /* 0x0000000300058824 */ /* 0x000fc800078e02ff */
[----:B0-----:R-:W-:-:S05]  /*0060*/  @!P0 IMAD.WIDE.U32 R2, R5, 0x4, R2 ;  /* 0x0000000405028825 */ /* 0x001fca00078e0002 */
[----:B-1----:R-:W2:Y:S04]  /*0070*/  @!P0 LDG.E R7, desc[UR6][R2.64+0x4] ;  /* 0x0000040602078981 */ /* 0x002ea8000c1e1900 */
[----:B------:R-:W3:Y:S04]  /*0080*/  @!P0 LDG.E R4, desc[UR6][R2.64] ;  /* 0x0000000602048981 */ /* 0x000ee8000c1e1900 */
[----:B------:R0:W4:Y:S01]  /*0090*/  @!P0 LDG.E R6, desc[UR6][R2.64+0x8] ;  /* 0x0000080602068981 */ /* 0x000122000c1e1900 */
[----:B------:R-:W1:Y:S01]  /*00a0*/  S2UR UR5, SR_CgaCtaId ;  /* 0x00000000000579c3 */ /* 0x000e620000008800 */
[----:B------:R-:W-:Y:S01]  /*00b0*/  @!P0 IMAD.MOV.U32 R5, RZ, RZ, 0x2 ;  /* 0x00000002ff058424 */ /* 0x000fe200078e00ff */
[----:B------:R-:W-:-:S02]  /*00c0*/  UMOV UR4, 0x400 ;  /* 0x0000040000047882 */ /* 0x000fc40000000000 */
[----:B-1----:R-:W-:-:S06]  /*00d0*/  ULEA UR4, UR5, UR4, 0x18 ;  /* 0x0000000405047291 */ /* 0x002fcc000f8ec0ff */
[----:B0-----:R-:W-:Y:S02]  /*00e0*/  LEA R2, R0, UR4, 0x2 ;  /* 0x0000000400027c11 */ /* 0x001fe4000f8e10ff */
[C---:B--2---:R-:W-:Y:S02]  /*00f0*/  ISETP.NE.AND P3, PT, R7.reuse, 0x10, !P0 ;  /* 0x000000100700780c */ /* 0x044fe40004765270 */
[----:B------:R-:W-:Y:S02]  /*0100*/  @!P0 ISETP.NE.AND P2, PT, R7, 0x10, PT ;  /* 0x000000100700880c */ /* 0x000fe40003f45270 */
[----:B---3--:R-:W-:Y:S02]  /*0110*/  ISETP.NE.AND P1, PT, R4, 0x10, !P0 ;  /* 0x000000100400780c */ /* 0x008fe40004725270 */
[----:B------:R-:W-:Y:S02]  /*0120*/  @!P0 SEL R4, RZ, 0x1, P2 ;  /* 0x00000001ff048807 */ /* 0x000fe40001000000 */
[----:B----4-:R-:W-:-:S05]  /*0130*/  ISETP.NE.AND P2, PT, R6, 0x10, !P0 ;  /* 0x000000100600780c */ /* 0x010fca0004745270 */
[----:B------:R-:W-:-:S04]  /*0140*/  @P3 IADD3 R5, PT, PT, RZ, 0x1, RZ ;  /* 0x00000001ff053810 */ /* 0x000fc80007ffe0ff */
[----:B------:R-:W-:Y:S01]  /*0150*/  @P1 IMAD.MOV R5, RZ, RZ, R4 ;  /* 0x000000ffff051224 */ /* 0x000fe200078e0204 */
[----:B------:R-:W-:-:S04]  /*0160*/  ISETP.NE.AND P1, PT, R0, RZ, PT ;  /* 0x000000ff0000720c */ /* 0x000fc80003f25270 */
[----:B------:R-:W-:Y:S01]  /*0170*/  @!P0 IADD3 R3, PT, PT, R5, 0x1, RZ ;  /* 0x0000000105038810 */ /* 0x000fe20007ffe0ff */
[----:B------:R-:W-:-:S05]  /*0180*/  @P2 IMAD.MOV R3, RZ, RZ, R5 ;  /* 0x000000ffff032224 */ /* 0x000fca00078e0205 */
[----:B------:R-:W-:-:S05]  /*0190*/  @!P0 MOV R5, R3 ;  /* 0x0000000300058202 */ /* 0x000fca0000000f00 */
[----:B------:R-:W-:Y:S01]  /*01a0*/  @!P0 STS [R2], R5 ;  /* 0x0000000502008388 */ /* 0x000fe20000000800 */
[----:B------:R-:W-:Y:S06]  /*01b0*/  BAR.SYNC.DEFER_BLOCKING 0x0 ;  /* 0x0000000000007b1d */ /* 0x000fec0000010000 */
[----:B------:R-:W0:Y:S04]  /*01c0*/  @!P1 LDS R3, [UR4] ;  /* 0x00000004ff039984 */ /* 0x000e280008000800 */
[----:B------:R-:W1:Y:S04]  /*01d0*/  @!P1 LDS R4, [UR4+0x4] ;  /* 0x00000404ff049984 */ /* 0x000e680008000800 */
[----:B------:R-:W-:Y:S04]  /*01e0*/  @!P1 STS [UR4], RZ ;  /* 0x000000ffff009988 */ /* 0x000fe80008000804 */
[----:B0-----:R0:W-:Y:S01]  /*01f0*/  @!P1 STS [UR4+0x4], R3 ;  /* 0x00000403ff009988 */ /* 0x0011e20008000804 */
[----:B-1----:R-:W-:-:S05]  /*0200*/  @!P1 IMAD.IADD R4, R3, 0x1, R4 ;  /* 0x0000000103049824 */ /* 0x002fca00078e0204 */
[----:B------:R0:W-:Y:S01]  /*0210*/  @!P1 STS [UR4+0x8], R4 ;  /* 0x00000804ff009988 */ /* 0x0001e20008000804 */
[----:B------:R-:W-:Y:S06]  /*0220*/  BAR.SYNC.DEFER_BLOCKING 0x0 ;  /* 0x0000000000007b1d */ /* 0x000fec0000010000 */
[----:B------:R-:W-:Y:S05]  /*0230*/  @P0 EXIT ;  /* 0x000000000000094d */ /* 0x000fea0003800000 */
[----:B0-----:R-:W0:Y:S01]  /*0240*/  LDC.64 R4, c[0x0][0x380] ;  /* 0x0000e000ff047b82 */ /* 0x001e220000000a00 */
[----:B------:R-:W-:Y:S01]  /*0250*/  IMAD R3, R0, 0x3, RZ ;  /* 0x0000000300037824 */ /* 0x000fe200078e02ff */
[----:B------:R-:W1:Y:S03]  /*0260*/  LDS R2, [R2] ;  /* 0x0000000002027984 */ /* 0x000e660000000800 */
[----:B0-----:R-:W-:-:S05]  /*0270*/  IMAD.WIDE.U32 R4, R3, 0x4, R4 ;  /* 0x0000000403047825 */ /* 0x001fca00078e0004 */
[----:B------:R-:W2:Y:S02]  /*0280*/  LDG.E R3, desc[UR6][R4.64] ;  /* 0x0000000604037981 */ /* 0x000ea4000c1e1900 */
[----:B--2---:R-:W-:-:S13]  /*0290*/  ISETP.NE.AND P0, PT, R3, 0x10, PT ;  /* 0x000000100300780c */ /* 0x004fda0003f05270 */
[----:B------:R-:W1:Y:S08]  /*02a0*/  @!P0 LDC.64 R6, c[0x0][0x388] ;  /* 0x0000e200ff068b82 */ /* 0x000e700000000a00 */
[----:B------:R-:W0:Y:S01]  /*02b0*/  @!P0 LDC.64 R8, c[0x0][0x390] ;  /* 0x0000e400ff088b82 */ /* 0x000e220000000a00 */
[----:B-1----:R-:W-:-:S05]  /*02c0*/  @!P0 IMAD.WIDE R6, R2, 0x4, R6 ;  /* 0x0000000402068825 */ /* 0x002fca00078e0206 */
[----:B------:R1:W-:Y:S01]  /*02d0*/  @!P0 STG.E desc[UR6][R6.64], RZ ;  /* 0x000000ff06008986 */ /* 0x0003e2000c101906 */
[----:B0-----:R-:W-:-:S05]  /*02e0*/  @!P0 IMAD.WIDE R8, R2, 0x4, R8 ;  /* 0x0000000402088825 */ /* 0x001fca00078e0208 */
[----:B------:R1:W-:Y:S04]  /*02f0*/  @!P0 STG.E desc[UR6][R8.64], R0 ;  /* 0x0000000008008986 */ /* 0x0003e8000c101906 */
[----:B------:R-:W2:Y:S01]  /*0300*/  LDG.E R3, desc[UR6][R4.64+0x4] ;  /* 0x0000040604037981 */ /* 0x000ea2000c1e1900 */
[----:B------:R-:W-:Y:S02]  /*0310*/  @!P0 IADD3 R2, PT, PT, R2, 0x1, RZ ;  /* 0x0000000102028810 */ /* 0x000fe40007ffe0ff */
[----:B--2---:R-:W-:-:S13]  /*0320*/  ISETP.NE.AND P1, PT, R3, 0x10, PT ;  /* 0x000000100300780c */ /* 0x004fda0003f25270 */
[----:B------:R-:W0:Y:S01]  /*0330*/  @!P1 LDC.64 R10, c[0x0][0x388] ;  /* 0x0000e200ff0a9b82 */ /* 0x000e220000000a00 */
[----:B------:R-:W-:-:S07]  /*0340*/  @!P1 IMAD.MOV.U32 R15, RZ, RZ, 0x1 ;  /* 0x00000001ff0f9424 */ /* 0x000fce00078e00ff */
[----:B------:R-:W2:Y:S01]  /*0350*/  @!P1 LDC.64 R12, c[0x0][0x390] ;  /* 0x0000e400ff0c9b82 */ /* 0x000ea20000000a00 */
[----:B0-----:R-:W-:-:S05]  /*0360*/  @!P1 IMAD.WIDE R10, R2, 0x4, R10 ;  /* 0x00000004020a9825 */ /* 0x001fca00078e020a */
[----:B------:R1:W-:Y:S01]  /*0370*/  @!P1 STG.E desc[UR6][R10.64], R15 ;  /* 0x0000000f0a009986 */ /* 0x0003e2000c101906 */
[----:B--2---:R-:W-:-:S05]  /*0380*/  @!P1 IMAD.WIDE R12, R2, 0x4, R12 ;  /* 0x00000004020c9825 */ /* 0x004fca00078e020c */
[----:B------:R1:W-:Y:S04]  /*0390*/  @!P1 STG.E desc[UR6][R12.64], R0 ;  /* 0x000000000c009986 */ /* 0x0003e8000c101906 */
[----:B------:R-:W2:Y:S02]  /*03a0*/  LDG.E R3, desc[UR6][R4.64+0x8] ;  /* 0x0000080604037981 */ /* 0x000ea4000c1e1900 */
[----:B--2---:R-:W-:-:S13]  /*03b0*/  ISETP.NE.AND P0, PT, R3, 0x10, PT ;  /* 0x000000100300780c */ /* 0x004fda0003f05270 */
[----:B-1----:R-:W-:Y:S05]  /*03c0*/  @P0 EXIT ;  /* 0x000000000000094d */ /* 0x002fea0003800000 */
[----:B------:R-:W0:Y:S01]  /*03d0*/  LDC.64 R4, c[0x0][0x388] ;  /* 0x0000e200ff047b82 */ /* 0x000e220000000a00 */
[----:B------:R-:W-:Y:S01]  /*03e0*/  @!P1 IADD3 R2, PT, PT, R2, 0x1, RZ ;  /* 0x0000000102029810 */ /* 0x000fe20007ffe0ff */
[----:B------:R-:W-:-:S06]  /*03f0*/  IMAD.MOV.U32 R9, RZ, RZ, 0x2 ;  /* 0x00000002ff097424 */ /* 0x000fcc00078e00ff */
[----:B------:R-:W1:Y:S01]  /*0400*/  LDC.64 R6, c[0x0][0x390] ;  /* 0x0000e400ff067b82 */ /* 0x000e620000000a00 */
[----:B0-----:R-:W-:-:S05]  /*0410*/  IMAD.WIDE R4, R2, 0x4, R4 ;  /* 0x0000000402047825 */ /* 0x001fca00078e0204 */
[----:B------:R-:W-:Y:S01]  /*0420*/  STG.E desc[UR6][R4.64], R9 ;  /* 0x0000000904007986 */ /* 0x000fe2000c101906 */
[----:B-1----:R-:W-:-:S05]  /*0430*/  IMAD.WIDE R2, R2, 0x4, R6 ;  /* 0x0000000402027825 */ /* 0x002fca00078e0206 */
[----:B------:R-:W-:Y:S01]  /*0440*/  STG.E desc[UR6][R2.64], R0 ;  /* 0x0000000002007986 */ /* 0x000fe2000c101906 */
[----:B------:R-:W-:Y:S05]  /*0450*/  EXIT ;  /* 0x000000000000794d */ /* 0x000fea0003800000 */
.L_x_0:
[----:B------:R-:W-:-:S00]  /*0460*/  BRA `(.L_x_0) ;  /* 0xfffffffc00fc7947 */ /* 0x000fc0000383ffff */
[----:B------:R-:W-:-:S00]  /*0470*/  NOP ;  /* 0x0000000000007918 */ /* 0x000fc00000000000 */
        /* <DEDUP_REMOVED lines=8> */
.L_x_1:


//--------------------- .nv.shared._Z7compactPiS_S_ --------------------------
	.section	.nv.shared._Z7compactPiS_S_,"aw",@nobits
	.sectionflags	@""
	.align	4
.nv.shared._Z7compactPiS_S_:
	.zero		1036


//--------------------- .nv.shared.reserved.0     --------------------------
	.section	.nv.shared.reserved.0,"aw",@nobits
	.weak		__nv_reservedSMEM_offset_0_alias
	.size		__nv_reservedSMEM_offset_0_alias, 0, 64
	.other		__nv_reservedSMEM_offset_0_alias,@"STO_CUDA_RESERVED_SHARED STV_DEFAULT"
__nv_reservedSMEM_offset_0_alias:
	.zero		0
	.zero		64


//--------------------- .nv.constant0._Z7compactPiS_S_ --------------------------
	.section	.nv.constant0._Z7compactPiS_S_,"a",@progbits
	.sectionflags	@""
	.align	4
.nv.constant0._Z7compactPiS_S_:
	.zero		920


//--------------------- SYMBOLS --------------------------

	.type		.nv.reservedSmem.offset0,@object
	.size		.nv.reservedSmem.offset0,0x4
	.type		.nv.reservedSmem.cap,@object
	.size		.nv.reservedSmem.cap,0x4
